//
// Generated by NVIDIA NVVM Compiler
//
// Compiler Build ID: CL-36424714
// Cuda compilation tools, release 13.0, V13.0.88
// Based on NVVM 20.0.0
//

.version 9.0
.target sm_100
.address_size 64

	// .globl	_Z7initmemiPf

.visible .entry _Z7initmemiPf(
	.param .u32 _Z7initmemiPf_param_0,
	.param .u64 .ptr .align 1 _Z7initmemiPf_param_1
)
{
	.reg .pred 	%p<2>;
	.reg .b32 	%r<7>;
	.reg .b64 	%rd<5>;

	ld.param.u32 	%r2, [_Z7initmemiPf_param_0];
	ld.param.u64 	%rd1, [_Z7initmemiPf_param_1];
	mov.u32 	%r3, %ctaid.x;
	mov.u32 	%r4, %ntid.x;
	mov.u32 	%r5, %tid.x;
	mad.lo.s32 	%r1, %r3, %r4, %r5;
	setp.ge.s32 	%p1, %r1, %r2;
	@%p1 bra 	$L__BB0_2;
	cvta.to.global.u64 	%rd2, %rd1;
	mul.wide.s32 	%rd3, %r1, 4;
	add.s64 	%rd4, %rd2, %rd3;
	mov.b32 	%r6, 0;
	st.global.u32 	[%rd4], %r6;
$L__BB0_2:
	ret;

}
	// .globl	_Z4diffiifPfS_
.visible .entry _Z4diffiifPfS_(
	.param .u32 _Z4diffiifPfS__param_0,
	.param .u32 _Z4diffiifPfS__param_1,
	.param .f32 _Z4diffiifPfS__param_2,
	.param .u64 .ptr .align 1 _Z4diffiifPfS__param_3,
	.param .u64 .ptr .align 1 _Z4diffiifPfS__param_4
)
{
	.reg .pred 	%p<2>;
	.reg .b32 	%r<12>;
	.reg .b32 	%f<7>;
	.reg .b64 	%rd<10>;

	ld.param.u32 	%r3, [_Z4diffiifPfS__param_0];
	ld.param.u32 	%r2, [_Z4diffiifPfS__param_1];
	ld.param.f32 	%f1, [_Z4diffiifPfS__param_2];
	ld.param.u64 	%rd1, [_Z4diffiifPfS__param_3];
	ld.param.u64 	%rd2, [_Z4diffiifPfS__param_4];
	mov.u32 	%r4, %ctaid.x;
	mov.u32 	%r5, %ntid.x;
	mov.u32 	%r6, %tid.x;
	mad.lo.s32 	%r1, %r4, %r5, %r6;
	add.s32 	%r7, %r3, -1;
	add.s32 	%r8, %r2, -1;
	mul.lo.s32 	%r9, %r8, %r7;
	setp.ge.s32 	%p1, %r1, %r9;
	@%p1 bra 	$L__BB1_2;
	cvta.to.global.u64 	%rd3, %rd1;
	cvta.to.global.u64 	%rd4, %rd2;
	rcp.rn.f32 	%f2, %f1;
	add.s32 	%r10, %r1, %r2;
	add.s32 	%r11, %r10, 1;
	mul.wide.s32 	%rd5, %r11, 4;
	add.s64 	%rd6, %rd3, %rd5;
	ld.global.f32 	%f3, [%rd6];
	mul.wide.s32 	%rd7, %r1, 4;
	add.s64 	%rd8, %rd3, %rd7;
	ld.global.f32 	%f4, [%rd8];
	sub.f32 	%f5, %f3, %f4;
	mul.f32 	%f6, %f2, %f5;
	add.s64 	%rd9, %rd4, %rd7;
	st.global.f32 	[%rd9], %f6;
$L__BB1_2:
	ret;

}


// ===== COMPILED SASS (sm_100) =====

	.target	sm_100

	.elftype	@"ET_EXEC"


//--------------------- .note.nv.tkinfo           --------------------------
	.section	.note.nv.tkinfo,"",@"SHT_NOTE"
	.sectionflags	@"SHF_NOTE_NV_TKINFO"
	.tkinfo
        /*0018*/ 	.word	0x00000002
        /*0030*/ 	.string	""
        /*0030*/ 	.string	"ptxas"
        /*0030*/ 	.string	"Cuda compilation tools, release 13.0, V13.0.88"
        /*0030*/ 	.string	"Build cuda_13.0.r13.0/compiler.36424714_0"
        /*0030*/ 	.string	"-arch sm_100 -m 64 "



//--------------------- .note.nv.cuinfo           --------------------------
	.section	.note.nv.cuinfo,"",@"SHT_NOTE"
	.sectionflags	@"SHF_NOTE_NV_CUINFO"
        /*0018*/ 	.short	0x0002
        /*001a*/ 	.short	0x0064
        /*001c*/ 	.short	0x0082
	.zero		2


//--------------------- .nv.info                  --------------------------
	.section	.nv.info,"",@"SHT_CUDA_INFO"
	.align	4


	//----- nvinfo : EIATTR_REGCOUNT
	.align		4
        /*0000*/ 	.byte	0x04, 0x2f
        /*0002*/ 	.short	(.L_1 - .L_0)
	.align		4
.L_0:
        /*0004*/ 	.word	index@(_Z7initmemiPf)
        /*0008*/ 	.word	0x00000008


	//----- nvinfo : EIATTR_FRAME_SIZE
	.align		4
.L_1:
        /*000c*/ 	.byte	0x04, 0x11
        /*000e*/ 	.short	(.L_3 - .L_2)
	.align		4
.L_2:
        /*0010*/ 	.word	index@(_Z7initmemiPf)
        /*0014*/ 	.word	0x00000000


	//----- nvinfo : EIATTR_REGCOUNT
	.align		4
.L_3:
        /*0018*/ 	.byte	0x04, 0x2f
        /*001a*/ 	.short	(.L_5 - .L_4)
	.align		4
.L_4:
        /*001c*/ 	.word	index@(_Z4diffiifPfS_)
        /*0020*/ 	.word	0x0000000e


	//----- nvinfo : EIATTR_FRAME_SIZE
	.align		4
.L_5:
        /*0024*/ 	.byte	0x04, 0x11
        /*0026*/ 	.short	(.L_7 - .L_6)
	.align		4
.L_6:
        /*0028*/ 	.word	index@($__internal_0_$__cuda_sm20_rcp_rn_f32_slowpath)
        /*002c*/ 	.word	0x00000000


	//----- nvinfo : EIATTR_FRAME_SIZE
	.align		4
.L_7:
        /*0030*/ 	.byte	0x04, 0x11
        /*0032*/ 	.short	(.L_9 - .L_8)
	.align		4
.L_8:
        /*0034*/ 	.word	index@(_Z4diffiifPfS_)
        /*0038*/ 	.word	0x00000000


	//----- nvinfo : EIATTR_MIN_STACK_SIZE
	.align		4
.L_9:
        /*003c*/ 	.byte	0x04, 0x12
        /*003e*/ 	.short	(.L_11 - .L_10)
	.align		4
.L_10:
        /*0040*/ 	.word	index@(_Z4diffiifPfS_)
        /*0044*/ 	.word	0x00000000


	//----- nvinfo : EIATTR_MIN_STACK_SIZE
	.align		4
.L_11:
        /*0048*/ 	.byte	0x04, 0x12
        /*004a*/ 	.short	(.L_13 - .L_12)
	.align		4
.L_12:
        /*004c*/ 	.word	index@(_Z7initmemiPf)
        /*0050*/ 	.word	0x00000000
.L_13:


//--------------------- .nv.compat                --------------------------
	.section	.nv.compat,"",@"SHT_CUDA_COMPAT_INFO"
	.align	4
        /*0000*/ 	.byte	0x02, 0x09, 0x00, 0x00, 0x02, 0x02, 0x01, 0x00, 0x02, 0x05, 0x05, 0x00, 0x03, 0x07, 0x01, 0x01
        /*0010*/ 	.byte	0x02, 0x03, 0x00, 0x00, 0x02, 0x06, 0x01, 0x00, 0x04, 0x0b, 0x08, 0x00, 0x09, 0x00, 0x00, 0x00
        /*0020*/ 	.byte	0x00, 0x00, 0x00, 0x00


//--------------------- .nv.info._Z4diffiifPfS_   --------------------------
	.section	.nv.info._Z4diffiifPfS_,"",@"SHT_CUDA_INFO"
	.sectionflags	@""
	.align	4


	//----- nvinfo : EIATTR_CUDA_API_VERSION
	.align		4
        /*0000*/ 	.byte	0x04, 0x37
        /*0002*/ 	.short	(.L_15 - .L_14)
.L_14:
        /*0004*/ 	.word	0x00000082


	//----- nvinfo : EIATTR_KPARAM_INFO
	.align		4
.L_15:
        /*0008*/ 	.byte	0x04, 0x17
        /*000a*/ 	.short	(.L_17 - .L_16)
.L_16:
        /*000c*/ 	.word	0x00000000
        /*0010*/ 	.short	0x0004
        /*0012*/ 	.short	0x0018
        /*0014*/ 	.byte	0x00, 0xf5, 0x21, 0x00


	//----- nvinfo : EIATTR_KPARAM_INFO
	.align		4
.L_17:
        /*0018*/ 	.byte	0x04, 0x17
        /*001a*/ 	.short	(.L_19 - .L_18)
.L_18:
        /*001c*/ 	.word	0x00000000
        /*0020*/ 	.short	0x0003
        /*0022*/ 	.short	0x0010
        /*0024*/ 	.byte	0x00, 0xf5, 0x21, 0x00


	//----- nvinfo : EIATTR_KPARAM_INFO
	.align		4
.L_19:
        /*0028*/ 	.byte	0x04, 0x17
        /*002a*/ 	.short	(.L_21 - .L_20)
.L_20:
        /*002c*/ 	.word	0x00000000
        /*0030*/ 	.short	0x0002
        /*0032*/ 	.short	0x0008
        /*0034*/ 	.byte	0x00, 0xf0, 0x11, 0x00


	//----- nvinfo : EIATTR_KPARAM_INFO
	.align		4
.L_21:
        /*0038*/ 	.byte	0x04, 0x17
        /*003a*/ 	.short	(.L_23 - .L_22)
.L_22:
        /*003c*/ 	.word	0x00000000
        /*0040*/ 	.short	0x0001
        /*0042*/ 	.short	0x0004
        /*0044*/ 	.byte	0x00, 0xf0, 0x11, 0x00


	//----- nvinfo : EIATTR_KPARAM_INFO
	.align		4
.L_23:
        /*0048*/ 	.byte	0x04, 0x17
        /*004a*/ 	.short	(.L_25 - .L_24)
.L_24:
        /*004c*/ 	.word	0x00000000
        /*0050*/ 	.short	0x0000
        /*0052*/ 	.short	0x0000
        /*0054*/ 	.byte	0x00, 0xf0, 0x11, 0x00


	//----- nvinfo : EIATTR_SPARSE_MMA_MASK
	.align		4
.L_25:
        /*0058*/ 	.byte	0x03, 0x50
        /*005a*/ 	.short	0x0000


	//----- nvinfo : EIATTR_MAXREG_COUNT
	.align		4
        /*005c*/ 	.byte	0x03, 0x1b
        /*005e*/ 	.short	0x00ff


	//----- nvinfo : EIATTR_MERCURY_ISA_VERSION
	.align		4
        /*0060*/ 	.byte	0x03, 0x5f
        /*0062*/ 	.short	0x0101


	//----- nvinfo : EIATTR_VRC_CTA_INIT_COUNT
	.align		4
        /*0064*/ 	.byte	0x02, 0x4a
	.zero		1
	.zero		1


	//----- nvinfo : EIATTR_EXIT_INSTR_OFFSETS
	.align		4
        /*0068*/ 	.byte	0x04, 0x1c
        /*006a*/ 	.short	(.L_27 - .L_26)


	//   ....[0]....
.L_26:
        /*006c*/ 	.word	0x000000a0


	//   ....[1]....
        /*0070*/ 	.word	0x00000250


	//----- nvinfo : EIATTR_CRS_STACK_SIZE
	.align		4
.L_27:
        /*0074*/ 	.byte	0x04, 0x1e
        /*0076*/ 	.short	(.L_29 - .L_28)
.L_28:
        /*0078*/ 	.word	0x00000000


	//----- nvinfo : EIATTR_CBANK_PARAM_SIZE
	.align		4
.L_29:
        /*007c*/ 	.byte	0x03, 0x19
        /*007e*/ 	.short	0x0020


	//----- nvinfo : EIATTR_PARAM_CBANK
	.align		4
        /*0080*/ 	.byte	0x04, 0x0a
        /*0082*/ 	.short	(.L_31 - .L_30)
	.align		4
.L_30:
        /*0084*/ 	.word	index@(.nv.constant0._Z4diffiifPfS_)
        /*0088*/ 	.short	0x0380
        /*008a*/ 	.short	0x0020


	//----- nvinfo : EIATTR_SW_WAR
	.align		4
.L_31:
        /*008c*/ 	.byte	0x04, 0x36
        /*008e*/ 	.short	(.L_33 - .L_32)
.L_32:
        /*0090*/ 	.word	0x00000008
.L_33:


//--------------------- .nv.info._Z7initmemiPf    --------------------------
	.section	.nv.info._Z7initmemiPf,"",@"SHT_CUDA_INFO"
	.sectionflags	@""
	.align	4


	//----- nvinfo : EIATTR_CUDA_API_VERSION
	.align		4
        /*0000*/ 	.byte	0x04, 0x37
        /*0002*/ 	.short	(.L_35 - .L_34)
.L_34:
        /*0004*/ 	.word	0x00000082


	//----- nvinfo : EIATTR_KPARAM_INFO
	.align		4
.L_35:
        /*0008*/ 	.byte	0x04, 0x17
        /*000a*/ 	.short	(.L_37 - .L_36)
.L_36:
        /*000c*/ 	.word	0x00000000
        /*0010*/ 	.short	0x0001
        /*0012*/ 	.short	0x0008
        /*0014*/ 	.byte	0x00, 0xf5, 0x21, 0x00


	//----- nvinfo : EIATTR_KPARAM_INFO
	.align		4
.L_37:
        /*0018*/ 	.byte	0x04, 0x17
        /*001a*/ 	.short	(.L_39 - .L_38)
.L_38:
        /*001c*/ 	.word	0x00000000
        /*0020*/ 	.short	0x0000
        /*0022*/ 	.short	0x0000
        /*0024*/ 	.byte	0x00, 0xf0, 0x11, 0x00


	//----- nvinfo : EIATTR_SPARSE_MMA_MASK
	.align		4
.L_39:
        /*0028*/ 	.byte	0x03, 0x50
        /*002a*/ 	.short	0x0000


	//----- nvinfo : EIATTR_MAXREG_COUNT
	.align		4
        /*002c*/ 	.byte	0x03, 0x1b
        /*002e*/ 	.short	0x00ff


	//----- nvinfo : EIATTR_MERCURY_ISA_VERSION
	.align		4
        /*0030*/ 	.byte	0x03, 0x5f
        /*0032*/ 	.short	0x0101


	//----- nvinfo : EIATTR_VRC_CTA_INIT_COUNT
	.align		4
        /*0034*/ 	.byte	0x02, 0x4a
	.zero		1
	.zero		1


	//----- nvinfo : EIATTR_EXIT_INSTR_OFFSETS
	.align		4
        /*0038*/ 	.byte	0x04, 0x1c
        /*003a*/ 	.short	(.L_41 - .L_40)


	//   ....[0]....
.L_40:
        /*003c*/ 	.word	0x00000070


	//   ....[1]....
        /*0040*/ 	.word	0x000000c0


	//----- nvinfo : EIATTR_CBANK_PARAM_SIZE
	.align		4
.L_41:
        /*0044*/ 	.byte	0x03, 0x19
        /*0046*/ 	.short	0x0010


	//----- nvinfo : EIATTR_PARAM_CBANK
	.align		4
        /*0048*/ 	.byte	0x04, 0x0a
        /*004a*/ 	.short	(.L_43 - .L_42)
	.align		4
.L_42:
        /*004c*/ 	.word	index@(.nv.constant0._Z7initmemiPf)
        /*0050*/ 	.short	0x0380
        /*0052*/ 	.short	0x0010


	//----- nvinfo : EIATTR_SW_WAR
	.align		4
.L_43:
        /*0054*/ 	.byte	0x04, 0x36
        /*0056*/ 	.short	(.L_45 - .L_44)
.L_44:
        /*0058*/ 	.word	0x00000008
.L_45:


//--------------------- .nv.callgraph             --------------------------
	.section	.nv.callgraph,"",@"SHT_CUDA_CALLGRAPH"
	.align	4
	.sectionentsize	8
	.align		4
        /*0000*/ 	.word	0x00000000
	.align		4
        /*0004*/ 	.word	0xffffffff
	.align		4
        /*0008*/ 	.word	0x00000000
	.align		4
        /*000c*/ 	.word	0xfffffffe
	.align		4
        /*0010*/ 	.word	0x00000000
	.align		4
        /*0014*/ 	.word	0xfffffffd
	.align		4
        /*0018*/ 	.word	0x00000000
	.align		4
        /*001c*/ 	.word	0xfffffffc


//--------------------- .text._Z4diffiifPfS_      --------------------------
	.section	.text._Z4diffiifPfS_,"ax",@progbits
	.align	128
        .global         _Z4diffiifPfS_
        .type           _Z4diffiifPfS_,@function
        .size           _Z4diffiifPfS_,(.L_x_7 - _Z4diffiifPfS_)
        .other          _Z4diffiifPfS_,@"STO_CUDA_ENTRY STV_DEFAULT"
_Z4diffiifPfS_:
.text._Z4diffiifPfS_:
[----:B------:R-:W-:Y:S01]  /*0000*/  LDC R1, c[0x0][0x37c] ;  /* 0x0000df00ff017b82 */ /* 0x000fe20000000800 */
[----:B------:R-:W0:Y:S07]  /*0010*/  S2R R3, SR_TID.X ;  /* 0x0000000000037919 */ /* 0x000e2e0000002100 */
[----:B------:R-:W0:Y:S01]  /*0020*/  S2UR UR6, SR_CTAID.X ;  /* 0x00000000000679c3 */ /* 0x000e220000002500 */
[----:B------:R-:W1:Y:S07]  /*0030*/  LDCU.64 UR4, c[0x0][0x380] ;  /* 0x00007000ff0477ac */ /* 0x000e6e0008000a00 */
[----:B------:R-:W0:Y:S01]  /*0040*/  LDC R2, c[0x0][0x360] ;  /* 0x0000d800ff027b82 */ /* 0x000e220000000800 */
[----:B-1----:R-:W-:-:S02]  /*0050*/  UIADD3 UR4, UPT, UPT, UR4, -0x1, URZ ;  /* 0xffffffff04047890 */ /* 0x002fc4000fffe0ff */
[----:B------:R-:W-:-:S04]  /*0060*/  UIADD3 UR5, UPT, UPT, UR5, -0x1, URZ ;  /* 0xffffffff05057890 */ /* 0x000fc8000fffe0ff */
[----:B------:R-:W-:Y:S01]  /*0070*/  UIMAD UR4, UR4, UR5, URZ ;  /* 0x00000005040472a4 */ /* 0x000fe2000f8e02ff */
[----:B0-----:R-:W-:-:S05]  /*0080*/  IMAD R2, R2, UR6, R3 ;  /* 0x0000000602027c24 */ /* 0x001fca000f8e0203 */
[----:B------:R-:W-:-:S13]  /*0090*/  ISETP.GE.AND P0, PT, R2, UR4, PT ;  /* 0x0000000402007c0c */ /* 0x000fda000bf06270 */
[----:B------:R-:W-:Y:S05]  /*00a0*/  @P0 EXIT ;  /* 0x000000000000094d */ /* 0x000fea0003800000 */
[----:B------:R-:W0:Y:S01]  /*00b0*/  LDC R5, c[0x0][0x388] ;  /* 0x0000e200ff057b82 */ /* 0x000e220000000800 */
[----:B------:R-:W1:Y:S01]  /*00c0*/  LDCU.64 UR4, c[0x0][0x358] ;  /* 0x00006b00ff0477ac */ /* 0x000e620008000a00 */
[----:B0-----:R-:W-:-:S05]  /*00d0*/  VIADD R0, R5, 0x1800000 ;  /* 0x0180000005007836 */ /* 0x001fca0000000000 */
[----:B------:R-:W-:-:S04]  /*00e0*/  LOP3.LUT R0, R0, 0x7f800000, RZ, 0xc0, !PT ;  /* 0x7f80000000007812 */ /* 0x000fc800078ec0ff */
[----:B------:R-:W-:-:S13]  /*00f0*/  ISETP.GT.U32.AND P0, PT, R0, 0x1ffffff, PT ;  /* 0x01ffffff0000780c */ /* 0x000fda0003f04070 */
[----:B-1----:R-:W-:Y:S05]  /*0100*/  @P0 BRA `(.L_x_0) ;  /* 0x0000000000100947 */ /* 0x002fea0003800000 */
[----:B------:R-:W-:-:S07]  /*0110*/  MOV R4, 0x130 ;  /* 0x0000013000047802 */ /* 0x000fce0000000f00 */
[----:B------:R-:W-:Y:S05]  /*0120*/  CALL.REL.NOINC `($__internal_0_$__cuda_sm20_rcp_rn_f32_slowpath) ;  /* 0x00000000004c7944 */ /* 0x000fea0003c00000 */
[----:B------:R-:W-:Y:S01]  /*0130*/  IMAD.MOV.U32 R0, RZ, RZ, R3 ;  /* 0x000000ffff007224 */ /* 0x000fe200078e0003 */
[----:B------:R-:W-:Y:S06]  /*0140*/  BRA `(.L_x_1) ;  /* 0x0000000000107947 */ /* 0x000fec0003800000 */
.L_x_0:
[----:B------:R-:W0:Y:S02]  /*0150*/  MUFU.RCP R0, R5 ;  /* 0x0000000500007308 */ /* 0x000e240000001000 */
[----:B0-----:R-:W-:-:S04]  /*0160*/  FFMA R3, R0, R5, -1 ;  /* 0xbf80000000037423 */ /* 0x001fc80000000005 */
[----:B------:R-:W-:-:S04]  /*0170*/  FADD.FTZ R3, -R3, -RZ ;  /* 0x800000ff03037221 */ /* 0x000fc80000010100 */
[----:B------:R-:W-:-:S07]  /*0180*/  FFMA R0, R0, R3, R0 ;  /* 0x0000000300007223 */ /* 0x000fce0000000000 */
.L_x_1:
[----:B------:R-:W0:Y:S01]  /*0190*/  LDC.64 R4, c[0x0][0x390] ;  /* 0x0000e400ff047b82 */ /* 0x000e220000000a00 */
[----:B------:R-:W1:Y:S07]  /*01a0*/  LDCU UR6, c[0x0][0x384] ;  /* 0x00007080ff0677ac */ /* 0x000e6e0008000800 */
[----:B------:R-:W2:Y:S01]  /*01b0*/  LDC.64 R8, c[0x0][0x398] ;  /* 0x0000e600ff087b82 */ /* 0x000ea20000000a00 */
[C---:B-1----:R-:W-:Y:S01]  /*01c0*/  IADD3.X R3, PT, PT, R2.reuse, UR6, RZ, PT, !PT ;  /* 0x0000000602037c10 */ /* 0x042fe2000bffe4ff */
[----:B0-----:R-:W-:-:S04]  /*01d0*/  IMAD.WIDE R6, R2, 0x4, R4 ;  /* 0x0000000402067825 */ /* 0x001fc800078e0204 */
[----:B------:R-:W-:Y:S02]  /*01e0*/  IMAD.WIDE R4, R3, 0x4, R4 ;  /* 0x0000000403047825 */ /* 0x000fe400078e0204 */
[----:B------:R-:W3:Y:S04]  /*01f0*/  LDG.E R7, desc[UR4][R6.64] ;  /* 0x0000000406077981 */ /* 0x000ee8000c1e1900 */
[----:B------:R-:W3:Y:S01]  /*0200*/  LDG.E R4, desc[UR4][R4.64] ;  /* 0x0000000404047981 */ /* 0x000ee2000c1e1900 */
[----:B--2---:R-:W-:-:S04]  /*0210*/  IMAD.WIDE R2, R2, 0x4, R8 ;  /* 0x0000000402027825 */ /* 0x004fc800078e0208 */
[----:B---3--:R-:W-:-:S04]  /*0220*/  FADD R11, R4, -R7 ;  /* 0x80000007040b7221 */ /* 0x008fc80000000000 */
[----:B------:R-:W-:-:S05]  /*0230*/  FMUL R11, R11, R0 ;  /* 0x000000000b0b7220 */ /* 0x000fca0000400000 */
[----:B------:R-:W-:Y:S01]  /*0240*/  STG.E desc[UR4][R2.64], R11 ;  /* 0x0000000b02007986 */ /* 0x000fe2000c101904 */
[----:B------:R-:W-:Y:S05]  /*0250*/  EXIT ;  /* 0x000000000000794d */ /* 0x000fea0003800000 */
        .weak           $__internal_0_$__cuda_sm20_rcp_rn_f32_slowpath
        .type           $__internal_0_$__cuda_sm20_rcp_rn_f32_slowpath,@function
        .size           $__internal_0_$__cuda_sm20_rcp_rn_f32_slowpath,(.L_x_7 - $__internal_0_$__cuda_sm20_rcp_rn_f32_slowpath)
$__internal_0_$__cuda_sm20_rcp_rn_f32_slowpath:
[----:B------:R-:W0:Y:S02]  /*0260*/  LDC R0, c[0x0][0x388] ;  /* 0x0000e200ff007b82 */ /* 0x000e240000000800 */
[----:B0-----:R-:W-:-:S05]  /*0270*/  IMAD.SHL.U32 R5, R0, 0x2, RZ ;  /* 0x0000000200057824 */ /* 0x001fca00078e00ff */
[----:B------:R-:W-:-:S04]  /*0280*/  SHF.R.U32.HI R3, RZ, 0x18, R5 ;  /* 0x00000018ff037819 */ /* 0x000fc80000011605 */
[----:B------:R-:W-:-:S13]  /*0290*/  ISETP.NE.U32.AND P0, PT, R3, RZ, PT ;  /* 0x000000ff0300720c */ /* 0x000fda0003f05070 */
[----:B------:R-:W-:Y:S05]  /*02a0*/  @P0 BRA `(.L_x_2) ;  /* 0x0000000000280947 */ /* 0x000fea0003800000 */
[----:B------:R-:W-:-:S13]  /*02b0*/  ISETP.NE.AND P0, PT, R5, RZ, PT ;  /* 0x000000ff0500720c */ /* 0x000fda0003f05270 */
[----:B------:R2:W3:Y:S01]  /*02c0*/  @!P0 MUFU.RCP R3, R0 ;  /* 0x0000000000038308 */ /* 0x0004e20000001000 */
[----:B------:R-:W-:Y:S05]  /*02d0*/  @!P0 BRA `(.L_x_3) ;  /* 0x0000000000a48947 */ /* 0x000fea0003800000 */
[----:B------:R-:W-:-:S04]  /*02e0*/  FFMA R5, R0, 1.84467440737095516160e+19, RZ ;  /* 0x5f80000000057823 */ /* 0x000fc800000000ff */
[----:B--2---:R-:W3:Y:S02]  /*02f0*/  MUFU.RCP R0, R5 ;  /* 0x0000000500007308 */ /* 0x004ee40000001000 */
[----:B---3--:R-:W-:-:S04]  /*0300*/  FFMA R3, R5, R0, -1 ;  /* 0xbf80000005037423 */ /* 0x008fc80000000000 */
[----:B------:R-:W-:-:S04]  /*0310*/  FADD.FTZ R3, -R3, -RZ ;  /* 0x800000ff03037221 */ /* 0x000fc80000010100 */
[----:B------:R-:W-:-:S04]  /*0320*/  FFMA R0, R0, R3, R0 ;  /* 0x0000000300007223 */ /* 0x000fc80000000000 */
[----:B------:R-:W-:Y:S01]  /*0330*/  FFMA R3, R0, 1.84467440737095516160e+19, RZ ;  /* 0x5f80000000037823 */ /* 0x000fe200000000ff */
[----:B------:R-:W-:Y:S06]  /*0340*/  BRA `(.L_x_3) ;  /* 0x0000000000887947 */ /* 0x000fec0003800000 */
.L_x_2:
[----:B------:R-:W-:-:S05]  /*0350*/  VIADD R5, R3, 0xffffff03 ;  /* 0xffffff0303057836 */ /* 0x000fca0000000000 */
[----:B------:R-:W-:-:S13]  /*0360*/  ISETP.GT.U32.AND P0, PT, R5, 0x1, PT ;  /* 0x000000010500780c */ /* 0x000fda0003f04070 */
[----:B------:R-:W-:Y:S05]  /*0370*/  @P0 BRA `(.L_x_4) ;  /* 0x0000000000780947 */ /* 0x000fea0003800000 */
[----:B------:R-:W-:Y:S01]  /*0380*/  LOP3.LUT R6, R0, 0x7fffff, RZ, 0xc0, !PT ;  /* 0x007fffff00067812 */ /* 0x000fe200078ec0ff */
[----:B------:R-:W-:Y:S02]  /*0390*/  IMAD.MOV.U32 R10, RZ, RZ, 0x3 ;  /* 0x00000003ff0a7424 */ /* 0x000fe400078e00ff */
[----:B------:R-:W-:Y:S01]  /*03a0*/  VIADD R3, R3, 0xffffff04 ;  /* 0xffffff0403037836 */ /* 0x000fe20000000000 */
[----:B------:R-:W-:Y:S02]  /*03b0*/  LOP3.LUT R6, R6, 0x3f800000, RZ, 0xfc, !PT ;  /* 0x3f80000006067812 */ /* 0x000fe400078efcff */
[----:B------:R-:W-:Y:S02]  /*03c0*/  SHF.L.U32 R11, R10, R5, RZ ;  /* 0x000000050a0b7219 */ /* 0x000fe400000006ff */
[----:B------:R-:W0:Y:S02]  /*03d0*/  MUFU.RCP R7, R6 ;  /* 0x0000000600077308 */ /* 0x000e240000001000 */
[----:B0-----:R-:W-:-:S04]  /*03e0*/  FFMA R8, R6, R7, -1 ;  /* 0xbf80000006087423 */ /* 0x001fc80000000007 */
[----:B------:R-:W-:-:S04]  /*03f0*/  FADD.FTZ R8, -R8, -RZ ;  /* 0x800000ff08087221 */ /* 0x000fc80000010100 */
[CCC-:B------:R-:W-:Y:S01]  /*0400*/  FFMA.RM R9, R7.reuse, R8.reuse, R7.reuse ;  /* 0x0000000807097223 */ /* 0x1c0fe20000004007 */
[----:B------:R-:W-:-:S04]  /*0410*/  FFMA.RP R8, R7, R8, R7 ;  /* 0x0000000807087223 */ /* 0x000fc80000008007 */
[C---:B------:R-:W-:Y:S02]  /*0420*/  LOP3.LUT R7, R9.reuse, 0x7fffff, RZ, 0xc0, !PT ;  /* 0x007fffff09077812 */ /* 0x040fe400078ec0ff */
[----:B------:R-:W-:Y:S02]  /*0430*/  FSETP.NEU.FTZ.AND P0, PT, R9, R8, PT ;  /* 0x000000080900720b */ /* 0x000fe40003f1d000 */
[----:B------:R-:W-:Y:S02]  /*0440*/  LOP3.LUT R8, R7, 0x800000, RZ, 0xfc, !PT ;  /* 0x0080000007087812 */ /* 0x000fe400078efcff */
[----:B------:R-:W-:Y:S02]  /*0450*/  SEL R7, RZ, 0xffffffff, !P0 ;  /* 0xffffffffff077807 */ /* 0x000fe40004000000 */
[----:B------:R-:W-:Y:S02]  /*0460*/  LOP3.LUT R6, R11, R8, RZ, 0xc0, !PT ;  /* 0x000000080b067212 */ /* 0x000fe400078ec0ff */
[----:B------:R-:W-:-:S02]  /*0470*/  IADD3 R7, PT, PT, -R7, RZ, RZ ;  /* 0x000000ff07077210 */ /* 0x000fc40007ffe1ff */
[-C--:B------:R-:W-:Y:S02]  /*0480*/  SHF.R.U32.HI R6, RZ, R5.reuse, R6 ;  /* 0x00000005ff067219 */ /* 0x080fe40000011606 */
[--C-:B------:R-:W-:Y:S02]  /*0490*/  LOP3.LUT P1, RZ, R7, R5, R8.reuse, 0xf8, !PT ;  /* 0x0000000507ff7212 */ /* 0x100fe4000782f808 */
[C---:B------:R-:W-:Y:S02]  /*04a0*/  LOP3.LUT P0, RZ, R6.reuse, 0x1, RZ, 0xc0, !PT ;  /* 0x0000000106ff7812 */ /* 0x040fe4000780c0ff */
[----:B------:R-:W-:Y:S02]  /*04b0*/  LOP3.LUT P2, RZ, R6, 0x2, RZ, 0xc0, !PT ;  /* 0x0000000206ff7812 */ /* 0x000fe4000784c0ff */
[----:B------:R-:W-:Y:S02]  /*04c0*/  SHF.R.U32.HI R3, RZ, R3, R8 ;  /* 0x00000003ff037219 */ /* 0x000fe40000011608 */
[----:B------:R-:W-:-:S02]  /*04d0*/  PLOP3.LUT P0, PT, P0, P1, P2, 0xe0, 0x0 ;  /* 0x000000000000781c */ /* 0x000fc40000703c20 */
[----:B------:R-:W-:Y:S02]  /*04e0*/  LOP3.LUT P1, RZ, R0, 0x7fffff, RZ, 0xc0, !PT ;  /* 0x007fffff00ff7812 */ /* 0x000fe4000782c0ff */
[----:B------:R-:W-:-:S05]  /*04f0*/  SEL R5, RZ, 0x1, !P0 ;  /* 0x00000001ff057807 */ /* 0x000fca0004000000 */
[----:B------:R-:W-:-:S05]  /*0500*/  IMAD.MOV R5, RZ, RZ, -R5 ;  /* 0x000000ffff057224 */ /* 0x000fca00078e0a05 */
[----:B------:R-:W-:-:S13]  /*0510*/  ISETP.GE.AND P0, PT, R5, RZ, PT ;  /* 0x000000ff0500720c */ /* 0x000fda0003f06270 */
[----:B------:R-:W-:-:S05]  /*0520*/  @!P0 VIADD R3, R3, 0x1 ;  /* 0x0000000103038836 */ /* 0x000fca0000000000 */
[----:B------:R-:W-:-:S04]  /*0530*/  @!P1 SHF.L.U32 R3, R3, 0x1, RZ ;  /* 0x0000000103039819 */ /* 0x000fc800000006ff */
[----:B------:R-:W-:Y:S01]  /*0540*/  LOP3.LUT R3, R3, 0x80000000, R0, 0xf8, !PT ;  /* 0x8000000003037812 */ /* 0x000fe200078ef800 */
[----:B------:R-:W-:Y:S06]  /*0550*/  BRA `(.L_x_3) ;  /* 0x0000000000047947 */ /* 0x000fec0003800000 */
.L_x_4:
[----:B------:R0:W1:Y:S02]  /*0560*/  MUFU.RCP R3, R0 ;  /* 0x0000000000037308 */ /* 0x0000640000001000 */
.L_x_3:
[----:B------:R-:W-:-:S04]  /*0570*/  IMAD.MOV.U32 R5, RZ, RZ, 0x0 ;  /* 0x00000000ff057424 */ /* 0x000fc800078e00ff */
[----:B0123--:R-:W-:Y:S05]  /*0580*/  RET.REL.NODEC R4 `(_Z4diffiifPfS_) ;  /* 0xfffffff8049c7950 */ /* 0x00ffea0003c3ffff */
.L_x_5:
[----:B------:R-:W-:-:S00]  /*0590*/  BRA `(.L_x_5) ;  /* 0xfffffffc00fc7947 */ /* 0x000fc0000383ffff */
[----:B------:R-:W-:-:S00]  /*05a0*/  NOP ;  /* 0x0000000000007918 */ /* 0x000fc00000000000 */
        /* <DEDUP_REMOVED lines=13> */
.L_x_7:


//--------------------- .text._Z7initmemiPf       --------------------------
	.section	.text._Z7initmemiPf,"ax",@progbits
	.align	128
        .global         _Z7initmemiPf
        .type           _Z7initmemiPf,@function
        .size           _Z7initmemiPf,(.L_x_9 - _Z7initmemiPf)
        .other          _Z7initmemiPf,@"STO_CUDA_ENTRY STV_DEFAULT"
_Z7initmemiPf:
.text._Z7initmemiPf:
[----:B------:R-:W-:Y:S01]  /*0000*/  LDC R1, c[0x0][0x37c] ;  /* 0x0000df00ff017b82 */ /* 0x000fe20000000800 */
[----:B------:R-:W0:Y:S07]  /*0010*/  S2R R0, SR_TID.X ;  /* 0x0000000000007919 */ /* 0x000e2e0000002100 */
[----:B------:R-:W0:Y:S01]  /*0020*/  S2UR UR4, SR_CTAID.X ;  /* 0x00000000000479c3 */ /* 0x000e220000002500 */
[----:B------:R-:W1:Y:S07]  /*0030*/  LDCU UR5, c[0x0][0x380] ;  /* 0x00007000ff0577ac */ /* 0x000e6e0008000800 */
[----:B------:R-:W0:Y:S02]  /*0040*/  LDC R5, c[0x0][0x360] ;  /* 0x0000d800ff057b82 */ /* 0x000e240000000800 */
[----:B0-----:R-:W-:-:S05]  /*0050*/  IMAD R5, R5, UR4, R0 ;  /* 0x0000000405057c24 */ /* 0x001fca000f8e0200 */
[----:B-1----:R-:W-:-:S13]  /*0060*/  ISETP.GE.AND P0, PT, R5, UR5, PT ;  /* 0x0000000505007c0c */ /* 0x002fda000bf06270 */
[----:B------:R-:W-:Y:S05]  /*0070*/  @P0 EXIT ;  /* 0x000000000000094d */ /* 0x000fea0003800000 */
[----:B------:R-:W0:Y:S01]  /*0080*/  LDC.64 R2, c[0x0][0x388] ;  /* 0x0000e200ff027b82 */ /* 0x000e220000000a00 */
[----:B------:R-:W1:Y:S01]  /*0090*/  LDCU.64 UR4, c[0x0][0x358] ;  /* 0x00006b00ff0477ac */ /* 0x000e620008000a00 */
[----:B0-----:R-:W-:-:S05]  /*00a0*/  IMAD.WIDE R2, R5, 0x4, R2 ;  /* 0x0000000405027825 */ /* 0x001fca00078e0202 */
[----:B-1----:R-:W-:Y:S01]  /*00b0*/  STG.E desc[UR4][R2.64], RZ ;  /* 0x000000ff02007986 */ /* 0x002fe2000c101904 */
[----:B------:R-:W-:Y:S05]  /*00c0*/  EXIT ;  /* 0x000000000000794d */ /* 0x000fea0003800000 */
.L_x_6:
        /* <DEDUP_REMOVED lines=11> */
.L_x_9:


//--------------------- .nv.shared.reserved.0     --------------------------
	.section	.nv.shared.reserved.0,"aw",@nobits
	.weak		__nv_reservedSMEM_offset_0_alias
	.size		__nv_reservedSMEM_offset_0_alias, 0, 64
	.other		__nv_reservedSMEM_offset_0_alias,@"STO_CUDA_RESERVED_SHARED STV_DEFAULT"
__nv_reservedSMEM_offset_0_alias:
	.zero		0
	.zero		64


//--------------------- .nv.constant0._Z4diffiifPfS_ --------------------------
	.section	.nv.constant0._Z4diffiifPfS_,"a",@progbits
	.sectionflags	@""
	.align	4
.nv.constant0._Z4diffiifPfS_:
	.zero		928


//--------------------- .nv.constant0._Z7initmemiPf --------------------------
	.section	.nv.constant0._Z7initmemiPf,"a",@progbits
	.sectionflags	@""
	.align	4
.nv.constant0._Z7initmemiPf:
	.zero		912


//--------------------- SYMBOLS --------------------------

	.type		.nv.reservedSmem.offset0,@object
	.size		.nv.reservedSmem.offset0,0x4
